//
// Generated by NVIDIA NVVM Compiler
//
// Compiler Build ID: CL-36424714
// Cuda compilation tools, release 13.0, V13.0.88
// Based on NVVM 20.0.0
//

.version 9.0
.target sm_100
.address_size 64

	// .globl	argmax
.extern .shared .align 16 .b8 s[];

.visible .entry argmax(
	.param .u64 .ptr .align 1 argmax_param_0,
	.param .u64 .ptr .align 1 argmax_param_1,
	.param .u32 argmax_param_2,
	.param .u32 argmax_param_3
)
{
	.reg .pred 	%p<14>;
	.reg .b32 	%r<39>;
	.reg .b64 	%rd<9>;
	.reg .b64 	%fd<7>;

	ld.param.u64 	%rd1, [argmax_param_0];
	ld.param.u64 	%rd2, [argmax_param_1];
	ld.param.u32 	%r13, [argmax_param_2];
	ld.param.u32 	%r15, [argmax_param_3];
	mov.u32 	%r38, %ntid.x;
	mov.u32 	%r16, %ntid.y;
	mul.lo.s32 	%r2, %r38, %r16;
	mov.u32 	%r3, %tid.x;
	mov.u32 	%r4, %tid.y;
	mov.u32 	%r17, %ctaid.x;
	mad.lo.s32 	%r5, %r17, %r38, %r3;
	mov.u32 	%r18, %ctaid.y;
	mad.lo.s32 	%r19, %r18, %r16, %r4;
	setp.lt.u32 	%p1, %r5, %r13;
	setp.lt.u32 	%p2, %r19, %r15;
	and.pred  	%p3, %p1, %p2;
	selp.b32 	%r20, %r3, 0, %p3;
	mul.lo.s32 	%r7, %r4, %r38;
	add.s32 	%r8, %r7, %r3;
	shl.b32 	%r21, %r8, 2;
	mov.u32 	%r22, s;
	add.s32 	%r9, %r22, %r21;
	st.shared.u32 	[%r9], %r20;
	mov.f64 	%fd6, 0d0000000000000000;
	not.pred 	%p4, %p3;
	@%p4 bra 	$L__BB0_2;
	cvta.to.global.u64 	%rd3, %rd1;
	mad.lo.s32 	%r23, %r13, %r19, %r5;
	mul.wide.u32 	%rd4, %r23, 8;
	add.s64 	%rd5, %rd3, %rd4;
	ld.global.f64 	%fd6, [%rd5];
$L__BB0_2:
	shl.b32 	%r24, %r2, 2;
	add.s32 	%r26, %r22, %r24;
	shl.b32 	%r27, %r8, 3;
	add.s32 	%r10, %r26, %r27;
	st.shared.f64 	[%r10], %fd6;
	bar.sync 	0;
	setp.lt.u32 	%p5, %r38, 2;
	@%p5 bra 	$L__BB0_7;
$L__BB0_3:
	mov.u32 	%r11, %r38;
	setp.ge.u32 	%p6, %r19, %r15;
	shr.u32 	%r38, %r11, 1;
	setp.ge.u32 	%p7, %r3, %r38;
	add.s32 	%r28, %r38, %r5;
	setp.ge.u32 	%p8, %r28, %r13;
	or.pred  	%p9, %p7, %p8;
	or.pred  	%p10, %p6, %p9;
	@%p10 bra 	$L__BB0_6;
	shl.b32 	%r29, %r38, 3;
	add.s32 	%r30, %r10, %r29;
	ld.shared.f64 	%fd3, [%r30];
	ld.shared.f64 	%fd5, [%r10];
	setp.leu.f64 	%p11, %fd3, %fd5;
	@%p11 bra 	$L__BB0_6;
	st.shared.f64 	[%r10], %fd3;
	shl.b32 	%r31, %r38, 2;
	add.s32 	%r32, %r9, %r31;
	ld.shared.u32 	%r33, [%r32];
	st.shared.u32 	[%r9], %r33;
$L__BB0_6:
	bar.sync 	0;
	setp.gt.u32 	%p12, %r11, 3;
	@%p12 bra 	$L__BB0_3;
$L__BB0_7:
	setp.ne.s32 	%p13, %r3, 0;
	@%p13 bra 	$L__BB0_9;
	shl.b32 	%r34, %r7, 2;
	add.s32 	%r36, %r22, %r34;
	ld.shared.u32 	%r37, [%r36];
	cvta.to.global.u64 	%rd6, %rd2;
	mul.wide.u32 	%rd7, %r4, 4;
	add.s64 	%rd8, %rd6, %rd7;
	st.global.u32 	[%rd8], %r37;
$L__BB0_9:
	ret;

}


// ===== COMPILED SASS (sm_100) =====

	.target	sm_100

	.elftype	@"ET_EXEC"


//--------------------- .note.nv.tkinfo           --------------------------
	.section	.note.nv.tkinfo,"",@"SHT_NOTE"
	.sectionflags	@"SHF_NOTE_NV_TKINFO"
	.tkinfo
        /*0018*/ 	.word	0x00000002
        /*0030*/ 	.string	""
        /*0030*/ 	.string	"ptxas"
        /*0030*/ 	.string	"Cuda compilation tools, release 13.0, V13.0.88"
        /*0030*/ 	.string	"Build cuda_13.0.r13.0/compiler.36424714_0"
        /*0030*/ 	.string	"-arch sm_100 -m 64 "



//--------------------- .note.nv.cuinfo           --------------------------
	.section	.note.nv.cuinfo,"",@"SHT_NOTE"
	.sectionflags	@"SHF_NOTE_NV_CUINFO"
        /*0018*/ 	.short	0x0002
        /*001a*/ 	.short	0x0064
        /*001c*/ 	.short	0x0082
	.zero		2


//--------------------- .nv.info                  --------------------------
	.section	.nv.info,"",@"SHT_CUDA_INFO"
	.align	4


	//----- nvinfo : EIATTR_REGCOUNT
	.align		4
        /*0000*/ 	.byte	0x04, 0x2f
        /*0002*/ 	.short	(.L_1 - .L_0)
	.align		4
.L_0:
        /*0004*/ 	.word	index@(argmax)
        /*0008*/ 	.word	0x00000010


	//----- nvinfo : EIATTR_FRAME_SIZE
	.align		4
.L_1:
        /*000c*/ 	.byte	0x04, 0x11
        /*000e*/ 	.short	(.L_3 - .L_2)
	.align		4
.L_2:
        /*0010*/ 	.word	index@(argmax)
        /*0014*/ 	.word	0x00000000


	//----- nvinfo : EIATTR_MIN_STACK_SIZE
	.align		4
.L_3:
        /*0018*/ 	.byte	0x04, 0x12
        /*001a*/ 	.short	(.L_5 - .L_4)
	.align		4
.L_4:
        /*001c*/ 	.word	index@(argmax)
        /*0020*/ 	.word	0x00000000
.L_5:


//--------------------- .nv.compat                --------------------------
	.section	.nv.compat,"",@"SHT_CUDA_COMPAT_INFO"
	.align	4
        /*0000*/ 	.byte	0x02, 0x09, 0x00, 0x00, 0x02, 0x02, 0x01, 0x00, 0x02, 0x05, 0x05, 0x00, 0x03, 0x07, 0x01, 0x01
        /*0010*/ 	.byte	0x02, 0x03, 0x00, 0x00, 0x02, 0x06, 0x01, 0x00, 0x04, 0x0b, 0x08, 0x00, 0x01, 0x00, 0x00, 0x00
        /*0020*/ 	.byte	0x00, 0x00, 0x00, 0x00


//--------------------- .nv.info.argmax           --------------------------
	.section	.nv.info.argmax,"",@"SHT_CUDA_INFO"
	.sectionflags	@""
	.align	4


	//----- nvinfo : EIATTR_CUDA_API_VERSION
	.align		4
        /*0000*/ 	.byte	0x04, 0x37
        /*0002*/ 	.short	(.L_7 - .L_6)
.L_6:
        /*0004*/ 	.word	0x00000082


	//----- nvinfo : EIATTR_KPARAM_INFO
	.align		4
.L_7:
        /*0008*/ 	.byte	0x04, 0x17
        /*000a*/ 	.short	(.L_9 - .L_8)
.L_8:
        /*000c*/ 	.word	0x00000000
        /*0010*/ 	.short	0x0003
        /*0012*/ 	.short	0x0014
        /*0014*/ 	.byte	0x00, 0xf0, 0x11, 0x00


	//----- nvinfo : EIATTR_KPARAM_INFO
	.align		4
.L_9:
        /*0018*/ 	.byte	0x04, 0x17
        /*001a*/ 	.short	(.L_11 - .L_10)
.L_10:
        /*001c*/ 	.word	0x00000000
        /*0020*/ 	.short	0x0002
        /*0022*/ 	.short	0x0010
        /*0024*/ 	.byte	0x00, 0xf0, 0x11, 0x00


	//----- nvinfo : EIATTR_KPARAM_INFO
	.align		4
.L_11:
        /*0028*/ 	.byte	0x04, 0x17
        /*002a*/ 	.short	(.L_13 - .L_12)
.L_12:
        /*002c*/ 	.word	0x00000000
        /*0030*/ 	.short	0x0001
        /*0032*/ 	.short	0x0008
        /*0034*/ 	.byte	0x00, 0xf5, 0x21, 0x00


	//----- nvinfo : EIATTR_KPARAM_INFO
	.align		4
.L_13:
        /*0038*/ 	.byte	0x04, 0x17
        /*003a*/ 	.short	(.L_15 - .L_14)
.L_14:
        /*003c*/ 	.word	0x00000000
        /*0040*/ 	.short	0x0000
        /*0042*/ 	.short	0x0000
        /*0044*/ 	.byte	0x00, 0xf5, 0x21, 0x00


	//----- nvinfo : EIATTR_SPARSE_MMA_MASK
	.align		4
.L_15:
        /*0048*/ 	.byte	0x03, 0x50
        /*004a*/ 	.short	0x0000


	//----- nvinfo : EIATTR_MAXREG_COUNT
	.align		4
        /*004c*/ 	.byte	0x03, 0x1b
        /*004e*/ 	.short	0x00ff


	//----- nvinfo : EIATTR_NUM_BARRIERS
	.align		4
        /*0050*/ 	.byte	0x02, 0x4c
        /*0052*/ 	.byte	0x01
	.zero		1


	//----- nvinfo : EIATTR_MERCURY_ISA_VERSION
	.align		4
        /*0054*/ 	.byte	0x03, 0x5f
        /*0056*/ 	.short	0x0101


	//----- nvinfo : EIATTR_VRC_CTA_INIT_COUNT
	.align		4
        /*0058*/ 	.byte	0x02, 0x4a
	.zero		1
	.zero		1


	//----- nvinfo : EIATTR_EXIT_INSTR_OFFSETS
	.align		4
        /*005c*/ 	.byte	0x04, 0x1c
        /*005e*/ 	.short	(.L_17 - .L_16)


	//   ....[0]....
.L_16:
        /*0060*/ 	.word	0x00000380


	//   ....[1]....
        /*0064*/ 	.word	0x000003e0


	//----- nvinfo : EIATTR_CRS_STACK_SIZE
	.align		4
.L_17:
        /*0068*/ 	.byte	0x04, 0x1e
        /*006a*/ 	.short	(.L_19 - .L_18)
.L_18:
        /*006c*/ 	.word	0x00000000


	//----- nvinfo : EIATTR_CBANK_PARAM_SIZE
	.align		4
.L_19:
        /*0070*/ 	.byte	0x03, 0x19
        /*0072*/ 	.short	0x0018


	//----- nvinfo : EIATTR_PARAM_CBANK
	.align		4
        /*0074*/ 	.byte	0x04, 0x0a
        /*0076*/ 	.short	(.L_21 - .L_20)
	.align		4
.L_20:
        /*0078*/ 	.word	index@(.nv.constant0.argmax)
        /*007c*/ 	.short	0x0380
        /*007e*/ 	.short	0x0018


	//----- nvinfo : EIATTR_SW_WAR
	.align		4
.L_21:
        /*0080*/ 	.byte	0x04, 0x36
        /*0082*/ 	.short	(.L_23 - .L_22)
.L_22:
        /*0084*/ 	.word	0x00000008
.L_23:


//--------------------- .nv.callgraph             --------------------------
	.section	.nv.callgraph,"",@"SHT_CUDA_CALLGRAPH"
	.align	4
	.sectionentsize	8
	.align		4
        /*0000*/ 	.word	0x00000000
	.align		4
        /*0004*/ 	.word	0xffffffff
	.align		4
        /*0008*/ 	.word	0x00000000
	.align		4
        /*000c*/ 	.word	0xfffffffe
	.align		4
        /*0010*/ 	.word	0x00000000
	.align		4
        /*0014*/ 	.word	0xfffffffd
	.align		4
        /*0018*/ 	.word	0x00000000
	.align		4
        /*001c*/ 	.word	0xfffffffc


//--------------------- .text.argmax              --------------------------
	.section	.text.argmax,"ax",@progbits
	.align	128
        .global         argmax
        .type           argmax,@function
        .size           argmax,(.L_x_5 - argmax)
        .other          argmax,@"STO_CUDA_ENTRY STV_DEFAULT"
argmax:
.text.argmax:
[----:B------:R-:W-:Y:S01]  /*0000*/  LDC R1, c[0x0][0x37c] ;  /* 0x0000df00ff017b82 */ /* 0x000fe20000000800 */
[----:B------:R-:W0:Y:S01]  /*0010*/  S2R R0, SR_TID.Y ;  /* 0x0000000000007919 */ /* 0x000e220000002200 */
[----:B------:R-:W1:Y:S01]  /*0020*/  LDCU UR7, c[0x0][0x360] ;  /* 0x00006c00ff0777ac */ /* 0x000e620008000800 */
[----:B------:R-:W0:Y:S01]  /*0030*/  S2R R7, SR_CTAID.Y ;  /* 0x0000000000077919 */ /* 0x000e220000002600 */
[----:B------:R-:W0:Y:S01]  /*0040*/  LDCU UR6, c[0x0][0x364] ;  /* 0x00006c80ff0677ac */ /* 0x000e220008000800 */
[----:B------:R-:W1:Y:S01]  /*0050*/  S2R R12, SR_TID.X ;  /* 0x00000000000c7919 */ /* 0x000e620000002100 */
[----:B------:R-:W2:Y:S01]  /*0060*/  LDCU.64 UR4, c[0x0][0x390] ;  /* 0x00007200ff0477ac */ /* 0x000ea20008000a00 */
[----:B------:R-:W1:Y:S01]  /*0070*/  S2R R3, SR_CTAID.X ;  /* 0x0000000000037919 */ /* 0x000e620000002500 */
[----:B------:R-:W3:Y:S01]  /*0080*/  LDCU.64 UR8, c[0x0][0x358] ;  /* 0x00006b00ff0877ac */ /* 0x000ee20008000a00 */
[----:B0-----:R-:W-:-:S05]  /*0090*/  IMAD R7, R7, UR6, R0 ;  /* 0x0000000607077c24 */ /* 0x001fca000f8e0200 */
[----:B--2---:R-:W-:Y:S01]  /*00a0*/  ISETP.GE.U32.AND P0, PT, R7, UR5, PT ;  /* 0x0000000507007c0c */ /* 0x004fe2000bf06070 */
[----:B-1----:R-:W-:Y:S01]  /*00b0*/  IMAD R6, R3, UR7, R12 ;  /* 0x0000000703067c24 */ /* 0x002fe2000f8e020c */
[----:B------:R-:W-:-:S04]  /*00c0*/  CS2R R2, SRZ ;  /* 0x0000000000027805 */ /* 0x000fc8000001ff00 */
[----:B------:R-:W-:-:S13]  /*00d0*/  ISETP.LT.U32.AND P0, PT, R6, UR4, !P0 ;  /* 0x0000000406007c0c */ /* 0x000fda000c701070 */
[----:B------:R-:W0:Y:S01]  /*00e0*/  @P0 LDC.64 R4, c[0x0][0x380] ;  /* 0x0000e000ff040b82 */ /* 0x000e220000000a00 */
[----:B------:R-:W-:-:S04]  /*00f0*/  @P0 IMAD R9, R7, UR4, R6 ;  /* 0x0000000407090c24 */ /* 0x000fc8000f8e0206 */
[----:B0-----:R-:W-:-:S05]  /*0100*/  @P0 IMAD.WIDE.U32 R4, R9, 0x8, R4 ;  /* 0x0000000809040825 */ /* 0x001fca00078e0004 */
[----:B---3--:R-:W2:Y:S01]  /*0110*/  @P0 LDG.E.64 R2, desc[UR8][R4.64] ;  /* 0x0000000804020981 */ /* 0x008ea2000c1e1b00 */
[----:B------:R-:W0:Y:S01]  /*0120*/  S2UR UR5, SR_CgaCtaId ;  /* 0x00000000000579c3 */ /* 0x000e220000008800 */
[----:B------:R-:W-:Y:S01]  /*0130*/  UMOV UR4, 0x400 ;  /* 0x0000040000047882 */ /* 0x000fe20000000000 */
[----:B------:R-:W-:Y:S01]  /*0140*/  IMAD R9, R0, UR7, RZ ;  /* 0x0000000700097c24 */ /* 0x000fe2000f8e02ff */
[----:B------:R-:W-:-:S03]  /*0150*/  SEL R8, R12, RZ, P0 ;  /* 0x000000ff0c087207 */ /* 0x000fc60000000000 */
[----:B------:R-:W-:Y:S01]  /*0160*/  IMAD.IADD R10, R9, 0x1, R12 ;  /* 0x00000001090a7824 */ /* 0x000fe200078e020c */
[----:B0-----:R-:W-:Y:S02]  /*0170*/  ULEA UR5, UR5, UR4, 0x18 ;  /* 0x0000000405057291 */ /* 0x001fe4000f8ec0ff */
[----:B------:R-:W-:-:S04]  /*0180*/  UIMAD UR4, UR7, UR6, URZ ;  /* 0x00000006070472a4 */ /* 0x000fc8000f8e02ff */
[----:B------:R-:W-:Y:S02]  /*0190*/  ULEA UR4, UR4, UR5, 0x2 ;  /* 0x0000000504047291 */ /* 0x000fe4000f8e10ff */
[----:B------:R-:W-:-:S04]  /*01a0*/  LEA R11, R10, UR5, 0x2 ;  /* 0x000000050a0b7c11 */ /* 0x000fc8000f8e10ff */
[----:B------:R-:W-:Y:S01]  /*01b0*/  LEA R13, R10, UR4, 0x3 ;  /* 0x000000040a0d7c11 */ /* 0x000fe2000f8e18ff */
[----:B------:R-:W-:Y:S01]  /*01c0*/  IMAD.U32 R10, RZ, RZ, UR7 ;  /* 0x00000007ff0a7e24 */ /* 0x000fe2000f8e00ff */
[----:B------:R0:W-:Y:S04]  /*01d0*/  STS [R11], R8 ;  /* 0x000000080b007388 */ /* 0x0001e80000000800 */
[----:B------:R-:W-:Y:S01]  /*01e0*/  ISETP.GE.U32.AND P0, PT, R10, 0x2, PT ;  /* 0x000000020a00780c */ /* 0x000fe20003f06070 */
[----:B--2---:R0:W-:Y:S01]  /*01f0*/  STS.64 [R13], R2 ;  /* 0x000000020d007388 */ /* 0x0041e20000000a00 */
[----:B------:R-:W-:Y:S11]  /*0200*/  BAR.SYNC.DEFER_BLOCKING 0x0 ;  /* 0x0000000000007b1d */ /* 0x000ff60000010000 */
[----:B------:R-:W-:Y:S05]  /*0210*/  @!P0 BRA `(.L_x_0) ;  /* 0x0000000000548947 */ /* 0x000fea0003800000 */
[----:B------:R-:W1:Y:S02]  /*0220*/  LDCU.64 UR6, c[0x0][0x390] ;  /* 0x00007200ff0677ac */ /* 0x000e640008000a00 */
.L_x_3:
[--C-:B0-----:R-:W-:Y:S01]  /*0230*/  IMAD.MOV.U32 R8, RZ, RZ, R10.reuse ;  /* 0x000000ffff087224 */ /* 0x101fe200078e000a */
[----:B------:R-:W-:Y:S01]  /*0240*/  SHF.R.U32.HI R10, RZ, 0x1, R10 ;  /* 0x00000001ff0a7819 */ /* 0x000fe2000001160a */
[----:B------:R-:W-:Y:S04]  /*0250*/  BSSY.RECONVERGENT B0, `(.L_x_1) ;  /* 0x000000e000007945 */ /* 0x000fe80003800200 */
[----:B------:R-:W-:-:S05]  /*0260*/  IMAD.IADD R2, R6, 0x1, R10 ;  /* 0x0000000106027824 */ /* 0x000fca00078e020a */
[----:B-1----:R-:W-:-:S04]  /*0270*/  ISETP.GE.U32.AND P0, PT, R2, UR6, PT ;  /* 0x0000000602007c0c */ /* 0x002fc8000bf06070 */
[----:B------:R-:W-:-:S04]  /*0280*/  ISETP.GE.U32.OR P0, PT, R12, R10, P0 ;  /* 0x0000000a0c00720c */ /* 0x000fc80000706470 */
[----:B------:R-:W-:-:S13]  /*0290*/  ISETP.GE.U32.OR P0, PT, R7, UR7, P0 ;  /* 0x0000000707007c0c */ /* 0x000fda0008706470 */
[----:B------:R-:W-:Y:S05]  /*02a0*/  @P0 BRA `(.L_x_2) ;  /* 0x0000000000200947 */ /* 0x000fea0003800000 */
[----:B------:R-:W-:Y:S01]  /*02b0*/  IMAD R4, R10, 0x8, R13 ;  /* 0x000000080a047824 */ /* 0x000fe200078e020d */
[----:B------:R-:W-:Y:S05]  /*02c0*/  LDS.64 R2, [R13] ;  /* 0x000000000d027984 */ /* 0x000fea0000000a00 */
[----:B------:R-:W0:Y:S02]  /*02d0*/  LDS.64 R4, [R4] ;  /* 0x0000000004047984 */ /* 0x000e240000000a00 */
[----:B0-----:R-:W-:-:S14]  /*02e0*/  DSETP.GT.AND P0, PT, R4, R2, PT ;  /* 0x000000020400722a */ /* 0x001fdc0003f04000 */
[----:B------:R-:W-:Y:S01]  /*02f0*/  @P0 IMAD R2, R10, 0x4, R11 ;  /* 0x000000040a020824 */ /* 0x000fe200078e020b */
[----:B------:R-:W-:Y:S05]  /*0300*/  @P0 STS.64 [R13], R4 ;  /* 0x000000040d000388 */ /* 0x000fea0000000a00 */
[----:B------:R-:W0:Y:S04]  /*0310*/  @P0 LDS R2, [R2] ;  /* 0x0000000002020984 */ /* 0x000e280000000800 */
[----:B0-----:R0:W-:Y:S02]  /*0320*/  @P0 STS [R11], R2 ;  /* 0x000000020b000388 */ /* 0x0011e40000000800 */
.L_x_2:
[----:B------:R-:W-:Y:S05]  /*0330*/  BSYNC.RECONVERGENT B0 ;  /* 0x0000000000007941 */ /* 0x000fea0003800200 */
.L_x_1:
[----:B------:R-:W-:Y:S01]  /*0340*/  BAR.SYNC.DEFER_BLOCKING 0x0 ;  /* 0x0000000000007b1d */ /* 0x000fe20000010000 */
[----:B------:R-:W-:-:S13]  /*0350*/  ISETP.GT.U32.AND P0, PT, R8, 0x3, PT ;  /* 0x000000030800780c */ /* 0x000fda0003f04070 */
[----:B------:R-:W-:Y:S05]  /*0360*/  @P0 BRA `(.L_x_3) ;  /* 0xfffffffc00b00947 */ /* 0x000fea000383ffff */
.L_x_0:
[----:B------:R-:W-:-:S13]  /*0370*/  ISETP.NE.AND P0, PT, R12, RZ, PT ;  /* 0x000000ff0c00720c */ /* 0x000fda0003f05270 */
[----:B------:R-:W-:Y:S05]  /*0380*/  @P0 EXIT ;  /* 0x000000000000094d */ /* 0x000fea0003800000 */
[----:B------:R-:W-:Y:S01]  /*0390*/  LEA R9, R9, UR5, 0x2 ;  /* 0x0000000509097c11 */ /* 0x000fe2000f8e10ff */
[----:B0-----:R-:W0:Y:S05]  /*03a0*/  LDC.64 R2, c[0x0][0x388] ;  /* 0x0000e200ff027b82 */ /* 0x001e2a0000000a00 */
[----:B------:R-:W1:Y:S01]  /*03b0*/  LDS R9, [R9] ;  /* 0x0000000009097984 */ /* 0x000e620000000800 */
[----:B0-----:R-:W-:-:S05]  /*03c0*/  IMAD.WIDE.U32 R2, R0, 0x4, R2 ;  /* 0x0000000400027825 */ /* 0x001fca00078e0002 */
[----:B-1----:R-:W-:Y:S01]  /*03d0*/  STG.E desc[UR8][R2.64], R9 ;  /* 0x0000000902007986 */ /* 0x002fe2000c101908 */
[----:B------:R-:W-:Y:S05]  /*03e0*/  EXIT ;  /* 0x000000000000794d */ /* 0x000fea0003800000 */
.L_x_4:
[----:B------:R-:W-:-:S00]  /*03f0*/  BRA `(.L_x_4) ;  /* 0xfffffffc00fc7947 */ /* 0x000fc0000383ffff */
[----:B------:R-:W-:-:S00]  /*0400*/  NOP ;  /* 0x0000000000007918 */ /* 0x000fc00000000000 */
[----:B------:R-:W-:-:S00]  /*0410*/  NOP ;  /* 0x0000000000007918 */ /* 0x000fc00000000000 */
[----:B------:R-:W-:-:S00]  /*0420*/  NOP ;  /* 0x0000000000007918 */ /* 0x000fc00000000000 */
[----:B------:R-:W-:-:S00]  /*0430*/  NOP ;  /* 0x0000000000007918 */ /* 0x000fc00000000000 */
[----:B------:R-:W-:-:S00]  /*0440*/  NOP ;  /* 0x0000000000007918 */ /* 0x000fc00000000000 */
[----:B------:R-:W-:-:S00]  /*0450*/  NOP ;  /* 0x0000000000007918 */ /* 0x000fc00000000000 */
[----:B------:R-:W-:-:S00]  /*0460*/  NOP ;  /* 0x0000000000007918 */ /* 0x000fc00000000000 */
[----:B------:R-:W-:-:S00]  /*0470*/  NOP ;  /* 0x0000000000007918 */ /* 0x000fc00000000000 */
.L_x_5:


//--------------------- .nv.shared.argmax         --------------------------
	.section	.nv.shared.argmax,"aw",@nobits
	.sectionflags	@""
	.align	16
	.zero		1024


//--------------------- .nv.shared.reserved.0     --------------------------
	.section	.nv.shared.reserved.0,"aw",@nobits
	.weak		__nv_reservedSMEM_offset_0_alias
	.size		__nv_reservedSMEM_offset_0_alias, 0, 64
	.other		__nv_reservedSMEM_offset_0_alias,@"STO_CUDA_RESERVED_SHARED STV_DEFAULT"
__nv_reservedSMEM_offset_0_alias:
	.zero		0
	.zero		64


//--------------------- .nv.constant0.argmax      --------------------------
	.section	.nv.constant0.argmax,"a",@progbits
	.sectionflags	@""
	.align	4
.nv.constant0.argmax:
	.zero		920


//--------------------- SYMBOLS --------------------------

	.type		.nv.reservedSmem.offset0,@object
	.size		.nv.reservedSmem.offset0,0x4
	.type		.nv.reservedSmem.cap,@object
	.size		.nv.reservedSmem.cap,0x4
